//
// Generated by NVIDIA NVVM Compiler
//
// Compiler Build ID: CL-36424714
// Cuda compilation tools, release 13.0, V13.0.88
// Based on NVVM 20.0.0
//

.version 9.0
.target sm_100
.address_size 64

	// .globl	_Z15multiply_by_twoPi
.extern .func  (.param .b32 func_retval0) vprintf
(
	.param .b64 vprintf_param_0,
	.param .b64 vprintf_param_1
)
;
// _ZZ5learnPdS_S_S_E14s_streetlights has been demoted
// _ZZ5learnPdS_S_S_E10s_walkstop has been demoted
// _ZZ5learnPdS_S_S_E11s_weights_0 has been demoted
// _ZZ5learnPdS_S_S_E11s_weights_1 has been demoted
// _ZZ5learnPdS_S_S_E15s_weights_1_new has been demoted
// _ZZ5learnPdS_S_S_E10s_output_0 has been demoted
// _ZZ5learnPdS_S_S_E10prediction has been demoted
// _ZZ5learnPdS_S_S_E15relu_output_0_T has been demoted
// _ZZ5learnPdS_S_S_E7delta_1 has been demoted
// _ZZ5learnPdS_S_S_E7error_1 has been demoted
// _ZZ5learnPdS_S_S_E7error_0 has been demoted
// _ZZ5learnPdS_S_S_E7delta_0 has been demoted
// _ZZ5learnPdS_S_S_E9relu_mask has been demoted
// _ZZ5learnPdS_S_S_E4done has been demoted
.global .align 1 .b8 $str[22] = {105, 116, 101, 114, 32, 37, 100, 44, 32, 101, 114, 114, 111, 114, 58, 32, 37, 46, 52, 102, 10};

.visible .entry _Z15multiply_by_twoPi(
	.param .u64 .ptr .align 1 _Z15multiply_by_twoPi_param_0
)
{
	.reg .b32 	%r<3>;
	.reg .b64 	%rd<3>;

	ld.param.u64 	%rd1, [_Z15multiply_by_twoPi_param_0];
	cvta.to.global.u64 	%rd2, %rd1;
	ld.global.u32 	%r1, [%rd2];
	shl.b32 	%r2, %r1, 1;
	st.global.u32 	[%rd2], %r2;
	ret;

}
	// .globl	_Z5learnPdS_S_S_
.visible .entry _Z5learnPdS_S_S_(
	.param .u64 .ptr .align 1 _Z5learnPdS_S_S__param_0,
	.param .u64 .ptr .align 1 _Z5learnPdS_S_S__param_1,
	.param .u64 .ptr .align 1 _Z5learnPdS_S_S__param_2,
	.param .u64 .ptr .align 1 _Z5learnPdS_S_S__param_3
)
{
	.local .align 16 .b8 	__local_depot1[16];
	.reg .b64 	%SP;
	.reg .b64 	%SPL;
	.reg .pred 	%p<20>;
	.reg .b32 	%r<92>;
	.reg .b64 	%rd<21>;
	.reg .b64 	%fd<90>;
	// demoted variable
	.shared .align 8 .b8 _ZZ5learnPdS_S_S_E14s_streetlights[96];
	// demoted variable
	.shared .align 8 .b8 _ZZ5learnPdS_S_S_E10s_walkstop[32];
	// demoted variable
	.shared .align 8 .b8 _ZZ5learnPdS_S_S_E11s_weights_0[96];
	// demoted variable
	.shared .align 8 .b8 _ZZ5learnPdS_S_S_E11s_weights_1[32];
	// demoted variable
	.shared .align 8 .b8 _ZZ5learnPdS_S_S_E15s_weights_1_new[32];
	// demoted variable
	.shared .align 8 .b8 _ZZ5learnPdS_S_S_E10s_output_0[128];
	// demoted variable
	.shared .align 8 .b8 _ZZ5learnPdS_S_S_E10prediction[32];
	// demoted variable
	.shared .align 8 .b8 _ZZ5learnPdS_S_S_E15relu_output_0_T[128];
	// demoted variable
	.shared .align 8 .b8 _ZZ5learnPdS_S_S_E7delta_1[32];
	// demoted variable
	.shared .align 8 .b8 _ZZ5learnPdS_S_S_E7error_1[32];
	// demoted variable
	.shared .align 8 .b8 _ZZ5learnPdS_S_S_E7error_0[96];
	// demoted variable
	.shared .align 8 .b8 _ZZ5learnPdS_S_S_E7delta_0[128];
	// demoted variable
	.shared .align 8 .b8 _ZZ5learnPdS_S_S_E9relu_mask[128];
	// demoted variable
	.shared .align 4 .u32 _ZZ5learnPdS_S_S_E4done;
	mov.u64 	%SPL, __local_depot1;
	cvta.local.u64 	%SP, %SPL;
	ld.param.u64 	%rd1, [_Z5learnPdS_S_S__param_0];
	ld.param.u64 	%rd2, [_Z5learnPdS_S_S__param_1];
	ld.param.u64 	%rd3, [_Z5learnPdS_S_S__param_2];
	ld.param.u64 	%rd4, [_Z5learnPdS_S_S__param_3];
	mov.u32 	%r22, %ctaid.x;
	mov.u32 	%r23, %ntid.x;
	mov.u32 	%r24, %tid.x;
	mad.lo.s32 	%r1, %r22, %r23, %r24;
	setp.gt.s32 	%p3, %r1, 11;
	shl.b32 	%r25, %r1, 3;
	mov.u32 	%r26, _ZZ5learnPdS_S_S_E10s_walkstop;
	add.s32 	%r2, %r26, %r25;
	mov.u32 	%r27, _ZZ5learnPdS_S_S_E11s_weights_1;
	add.s32 	%r3, %r27, %r25;
	mov.pred 	%p19, 0;
	@%p3 bra 	$L__BB1_5;
	cvta.to.global.u64 	%rd5, %rd1;
	mul.wide.s32 	%rd6, %r1, 8;
	add.s64 	%rd7, %rd5, %rd6;
	ld.global.f64 	%fd2, [%rd7];
	mov.u32 	%r28, _ZZ5learnPdS_S_S_E14s_streetlights;
	mul.hi.s32 	%r29, %r1, 1431655766;
	shr.u32 	%r30, %r29, 31;
	add.s32 	%r31, %r29, %r30;
	mad.lo.s32 	%r32, %r31, 24, %r28;
	mul.lo.s32 	%r33, %r31, 3;
	sub.s32 	%r34, %r1, %r33;
	shl.b32 	%r35, %r34, 3;
	add.s32 	%r36, %r32, %r35;
	st.shared.f64 	[%r36], %fd2;
	setp.gt.s32 	%p4, %r1, 3;
	@%p4 bra 	$L__BB1_3;
	cvta.to.global.u64 	%rd8, %rd2;
	add.s64 	%rd10, %rd8, %rd6;
	ld.global.f64 	%fd3, [%rd10];
	st.shared.f64 	[%r2], %fd3;
$L__BB1_3:
	setp.gt.s32 	%p6, %r1, 3;
	cvta.to.global.u64 	%rd11, %rd3;
	add.s64 	%rd13, %rd11, %rd6;
	ld.global.f64 	%fd4, [%rd13];
	shr.s32 	%r37, %r1, 31;
	shr.u32 	%r38, %r37, 30;
	add.s32 	%r39, %r1, %r38;
	shl.b32 	%r40, %r39, 3;
	and.b32  	%r41, %r40, -32;
	mov.u32 	%r42, _ZZ5learnPdS_S_S_E11s_weights_0;
	add.s32 	%r43, %r42, %r41;
	and.b32  	%r44, %r39, 536870908;
	sub.s32 	%r45, %r1, %r44;
	shl.b32 	%r46, %r45, 3;
	add.s32 	%r47, %r43, %r46;
	st.shared.f64 	[%r47], %fd4;
	@%p6 bra 	$L__BB1_5;
	cvta.to.global.u64 	%rd14, %rd4;
	add.s64 	%rd16, %rd14, %rd6;
	ld.global.f64 	%fd5, [%rd16];
	st.shared.f64 	[%r3], %fd5;
	mov.pred 	%p19, -1;
$L__BB1_5:
	bar.sync 	0;
	shr.s32 	%r49, %r1, 31;
	shr.u32 	%r50, %r49, 30;
	add.s32 	%r51, %r1, %r50;
	and.b32  	%r52, %r51, -4;
	sub.s32 	%r53, %r1, %r52;
	shr.s32 	%r54, %r51, 2;
	mov.u32 	%r55, _ZZ5learnPdS_S_S_E14s_streetlights;
	mad.lo.s32 	%r4, %r54, 24, %r55;
	shl.b32 	%r56, %r53, 3;
	mov.u32 	%r57, _ZZ5learnPdS_S_S_E11s_weights_0;
	add.s32 	%r5, %r57, %r56;
	shl.b32 	%r58, %r54, 5;
	mov.u32 	%r59, _ZZ5learnPdS_S_S_E10s_output_0;
	add.s32 	%r60, %r59, %r58;
	add.s32 	%r6, %r60, %r56;
	mov.u32 	%r62, _ZZ5learnPdS_S_S_E10prediction;
	add.s32 	%r7, %r62, %r25;
	shl.b32 	%r63, %r1, 5;
	add.s32 	%r8, %r59, %r63;
	shl.b32 	%r64, %r53, 5;
	mov.u32 	%r65, _ZZ5learnPdS_S_S_E15relu_output_0_T;
	add.s32 	%r66, %r65, %r64;
	shl.b32 	%r67, %r54, 3;
	add.s32 	%r9, %r66, %r67;
	mov.u32 	%r68, _ZZ5learnPdS_S_S_E7delta_1;
	add.s32 	%r10, %r68, %r25;
	mov.u32 	%r69, _ZZ5learnPdS_S_S_E15s_weights_1_new;
	add.s32 	%r11, %r69, %r25;
	add.s32 	%r12, %r68, %r67;
	add.s32 	%r13, %r27, %r56;
	mov.u32 	%r71, _ZZ5learnPdS_S_S_E7delta_0;
	add.s32 	%r18, %r71, %r56;
	add.s32 	%r14, %r18, %r58;
	mov.u32 	%r72, _ZZ5learnPdS_S_S_E9relu_mask;
	add.s32 	%r73, %r72, %r58;
	add.s32 	%r15, %r73, %r56;
	mov.u32 	%r74, _ZZ5learnPdS_S_S_E7error_0;
	add.s32 	%r75, %r74, %r58;
	add.s32 	%r16, %r75, %r56;
	shl.b32 	%r76, %r54, 4;
	sub.s32 	%r17, %r4, %r76;
	add.s32 	%r19, %r5, %r58;
	mov.b32 	%r91, 0;
	not.pred 	%p8, %p19;
	add.u64 	%rd17, %SP, 0;
	mov.u64 	%rd19, $str;
$L__BB1_6:
	ld.shared.f64 	%fd6, [%r4];
	ld.shared.f64 	%fd7, [%r5];
	fma.rn.f64 	%fd8, %fd6, %fd7, 0d0000000000000000;
	ld.shared.f64 	%fd9, [%r4+8];
	ld.shared.f64 	%fd10, [%r5+32];
	fma.rn.f64 	%fd11, %fd9, %fd10, %fd8;
	ld.shared.f64 	%fd12, [%r4+16];
	ld.shared.f64 	%fd13, [%r5+64];
	fma.rn.f64 	%fd14, %fd12, %fd13, %fd11;
	max.f64 	%fd15, %fd14, 0d0000000000000000;
	st.shared.f64 	[%r6], %fd15;
	@%p8 bra 	$L__BB1_8;
	ld.shared.f64 	%fd16, [%r8];
	ld.shared.f64 	%fd17, [_ZZ5learnPdS_S_S_E11s_weights_1];
	fma.rn.f64 	%fd18, %fd16, %fd17, 0d0000000000000000;
	ld.shared.f64 	%fd19, [%r8+8];
	ld.shared.f64 	%fd20, [_ZZ5learnPdS_S_S_E11s_weights_1+8];
	fma.rn.f64 	%fd21, %fd19, %fd20, %fd18;
	ld.shared.f64 	%fd22, [%r8+16];
	ld.shared.f64 	%fd23, [_ZZ5learnPdS_S_S_E11s_weights_1+16];
	fma.rn.f64 	%fd24, %fd22, %fd23, %fd21;
	ld.shared.f64 	%fd25, [%r8+24];
	ld.shared.f64 	%fd26, [_ZZ5learnPdS_S_S_E11s_weights_1+24];
	fma.rn.f64 	%fd27, %fd25, %fd26, %fd24;
	st.shared.f64 	[%r7], %fd27;
$L__BB1_8:
	setp.ne.s32 	%p9, %r1, 0;
	bar.sync 	0;
	mov.b32 	%r77, 0;
	st.shared.u32 	[_ZZ5learnPdS_S_S_E4done], %r77;
	@%p9 bra 	$L__BB1_11;
	ld.shared.f64 	%fd28, [_ZZ5learnPdS_S_S_E10prediction];
	ld.shared.f64 	%fd29, [_ZZ5learnPdS_S_S_E10s_walkstop];
	sub.f64 	%fd30, %fd28, %fd29;
	ld.shared.f64 	%fd31, [_ZZ5learnPdS_S_S_E10prediction+8];
	ld.shared.f64 	%fd32, [_ZZ5learnPdS_S_S_E10s_walkstop+8];
	sub.f64 	%fd33, %fd31, %fd32;
	mul.f64 	%fd34, %fd33, %fd33;
	fma.rn.f64 	%fd35, %fd30, %fd30, %fd34;
	ld.shared.f64 	%fd36, [_ZZ5learnPdS_S_S_E10prediction+16];
	ld.shared.f64 	%fd37, [_ZZ5learnPdS_S_S_E10s_walkstop+16];
	sub.f64 	%fd38, %fd36, %fd37;
	fma.rn.f64 	%fd39, %fd38, %fd38, %fd35;
	ld.shared.f64 	%fd40, [_ZZ5learnPdS_S_S_E10prediction+24];
	ld.shared.f64 	%fd41, [_ZZ5learnPdS_S_S_E10s_walkstop+24];
	sub.f64 	%fd42, %fd40, %fd41;
	fma.rn.f64 	%fd43, %fd42, %fd42, %fd39;
	mul.f64 	%fd44, %fd43, 0d3FD0000000000000;
	add.s32 	%r78, %r91, 1;
	cvta.to.local.u64 	%rd18, %rd17;
	st.local.u32 	[%rd18], %r78;
	st.local.f64 	[%rd18+8], %fd44;
	cvta.global.u64 	%rd20, %rd19;
	{ // callseq 0, 0
	.param .b64 param0;
	st.param.b64 	[param0], %rd20;
	.param .b64 param1;
	st.param.b64 	[param1], %rd17;
	.param .b32 retval0;
	call.uni (retval0), 
	vprintf, 
	(
	param0, 
	param1
	);
	ld.param.b32 	%r79, [retval0];
	} // callseq 0
	setp.geu.f64 	%p10, %fd44, 0d3F847AE147AE147B;
	mul.lo.s32 	%r81, %r91, -858993459;
	shf.l.wrap.b32 	%r82, %r81, %r81, 30;
	setp.gt.u32 	%p11, %r82, 214748364;
	or.pred  	%p12, %p11, %p10;
	@%p12 bra 	$L__BB1_11;
	mov.b32 	%r83, 1;
	st.shared.u32 	[_ZZ5learnPdS_S_S_E4done], %r83;
$L__BB1_11:
	bar.sync 	0;
	ld.shared.u32 	%r84, [_ZZ5learnPdS_S_S_E4done];
	setp.ne.s32 	%p13, %r84, 0;
	@%p13 bra 	$L__BB1_19;
	ld.shared.f64 	%fd1, [%r6];
	st.shared.f64 	[%r9], %fd1;
	@%p8 bra 	$L__BB1_14;
	ld.shared.f64 	%fd45, [%r7];
	ld.shared.f64 	%fd46, [%r2];
	sub.f64 	%fd47, %fd45, %fd46;
	st.shared.f64 	[%r10], %fd47;
	shl.b32 	%r85, %r1, 5;
	mov.u32 	%r86, _ZZ5learnPdS_S_S_E15relu_output_0_T;
	add.s32 	%r87, %r86, %r85;
	ld.shared.f64 	%fd48, [%r87];
	ld.shared.f64 	%fd49, [_ZZ5learnPdS_S_S_E7delta_1];
	mul.f64 	%fd50, %fd48, %fd49;
	fma.rn.f64 	%fd51, %fd50, 0d3FB999999999999A, 0d0000000000000000;
	ld.shared.f64 	%fd52, [%r87+8];
	ld.shared.f64 	%fd53, [_ZZ5learnPdS_S_S_E7delta_1+8];
	mul.f64 	%fd54, %fd52, %fd53;
	fma.rn.f64 	%fd55, %fd54, 0d3FB999999999999A, %fd51;
	ld.shared.f64 	%fd56, [%r87+16];
	ld.shared.f64 	%fd57, [_ZZ5learnPdS_S_S_E7delta_1+16];
	mul.f64 	%fd58, %fd56, %fd57;
	fma.rn.f64 	%fd59, %fd58, 0d3FB999999999999A, %fd55;
	ld.shared.f64 	%fd60, [%r87+24];
	ld.shared.f64 	%fd61, [_ZZ5learnPdS_S_S_E7delta_1+24];
	mul.f64 	%fd62, %fd60, %fd61;
	fma.rn.f64 	%fd63, %fd62, 0d3FB999999999999A, %fd59;
	shl.b32 	%r88, %r1, 3;
	mov.u32 	%r89, _ZZ5learnPdS_S_S_E7error_1;
	add.s32 	%r90, %r89, %r88;
	st.shared.f64 	[%r90], %fd63;
	ld.shared.f64 	%fd64, [%r3];
	sub.f64 	%fd65, %fd64, %fd63;
	st.shared.f64 	[%r11], %fd65;
$L__BB1_14:
	setp.gt.s32 	%p15, %r1, 11;
	ld.shared.f64 	%fd66, [%r12];
	ld.shared.f64 	%fd67, [%r13];
	mul.f64 	%fd68, %fd66, %fd67;
	setp.gt.f64 	%p16, %fd1, 0d0000000000000000;
	selp.f64 	%fd69, 0d3FF0000000000000, 0d0000000000000000, %p16;
	st.shared.f64 	[%r15], %fd69;
	mul.f64 	%fd70, %fd68, %fd69;
	st.shared.f64 	[%r14], %fd70;
	bar.sync 	0;
	@%p15 bra 	$L__BB1_16;
	ld.shared.f64 	%fd71, [%r17];
	ld.shared.f64 	%fd72, [%r18];
	mul.f64 	%fd73, %fd71, %fd72;
	fma.rn.f64 	%fd74, %fd73, 0d3FB999999999999A, 0d0000000000000000;
	ld.shared.f64 	%fd75, [%r17+24];
	ld.shared.f64 	%fd76, [%r18+32];
	mul.f64 	%fd77, %fd75, %fd76;
	fma.rn.f64 	%fd78, %fd77, 0d3FB999999999999A, %fd74;
	ld.shared.f64 	%fd79, [%r17+48];
	ld.shared.f64 	%fd80, [%r18+64];
	mul.f64 	%fd81, %fd79, %fd80;
	fma.rn.f64 	%fd82, %fd81, 0d3FB999999999999A, %fd78;
	ld.shared.f64 	%fd83, [%r17+72];
	ld.shared.f64 	%fd84, [%r18+96];
	mul.f64 	%fd85, %fd83, %fd84;
	fma.rn.f64 	%fd86, %fd85, 0d3FB999999999999A, %fd82;
	st.shared.f64 	[%r16], %fd86;
	ld.shared.f64 	%fd87, [%r19];
	sub.f64 	%fd88, %fd87, %fd86;
	st.shared.f64 	[%r19], %fd88;
$L__BB1_16:
	@%p8 bra 	$L__BB1_18;
	ld.shared.f64 	%fd89, [%r11];
	st.shared.f64 	[%r3], %fd89;
$L__BB1_18:
	bar.sync 	0;
	add.s32 	%r91, %r91, 1;
	setp.ne.s32 	%p18, %r91, 1000;
	@%p18 bra 	$L__BB1_6;
$L__BB1_19:
	ret;

}


// ===== COMPILED SASS (sm_100) =====

	.target	sm_100

	.elftype	@"ET_EXEC"


//--------------------- .note.nv.tkinfo           --------------------------
	.section	.note.nv.tkinfo,"",@"SHT_NOTE"
	.sectionflags	@"SHF_NOTE_NV_TKINFO"
	.tkinfo
        /*0018*/ 	.word	0x00000002
        /*0030*/ 	.string	""
        /*0030*/ 	.string	"ptxas"
        /*0030*/ 	.string	"Cuda compilation tools, release 13.0, V13.0.88"
        /*0030*/ 	.string	"Build cuda_13.0.r13.0/compiler.36424714_0"
        /*0030*/ 	.string	"-arch sm_100 -m 64 "



//--------------------- .note.nv.cuinfo           --------------------------
	.section	.note.nv.cuinfo,"",@"SHT_NOTE"
	.sectionflags	@"SHF_NOTE_NV_CUINFO"
        /*0018*/ 	.short	0x0002
        /*001a*/ 	.short	0x0064
        /*001c*/ 	.short	0x0082
	.zero		2


//--------------------- .nv.info                  --------------------------
	.section	.nv.info,"",@"SHT_CUDA_INFO"
	.align	4


	//----- nvinfo : EIATTR_REGCOUNT
	.align		4
        /*0000*/ 	.byte	0x04, 0x2f
        /*0002*/ 	.short	(.L_2 - .L_1)
	.align		4
.L_1:
        /*0004*/ 	.word	index@(_Z15multiply_by_twoPi)
        /*0008*/ 	.word	0x00000008


	//----- nvinfo : EIATTR_FRAME_SIZE
	.align		4
.L_2:
        /*000c*/ 	.byte	0x04, 0x11
        /*000e*/ 	.short	(.L_4 - .L_3)
	.align		4
.L_3:
        /*0010*/ 	.word	index@(_Z15multiply_by_twoPi)
        /*0014*/ 	.word	0x00000000


	//----- nvinfo : EIATTR_REGCOUNT
	.align		4
.L_4:
        /*0018*/ 	.byte	0x04, 0x2f
        /*001a*/ 	.short	(.L_6 - .L_5)
	.align		4
.L_5:
        /*001c*/ 	.word	index@(_Z5learnPdS_S_S_)
        /*0020*/ 	.word	0x0000002c


	//----- nvinfo : EIATTR_FRAME_SIZE
	.align		4
.L_6:
        /*0024*/ 	.byte	0x04, 0x11
        /*0026*/ 	.short	(.L_8 - .L_7)
	.align		4
.L_7:
        /*0028*/ 	.word	index@(_Z5learnPdS_S_S_)
        /*002c*/ 	.word	0x00000010


	//----- nvinfo : EIATTR_MIN_STACK_SIZE
	.align		4
.L_8:
        /*0030*/ 	.byte	0x04, 0x12
        /*0032*/ 	.short	(.L_10 - .L_9)
	.align		4
.L_9:
        /*0034*/ 	.word	index@(_Z5learnPdS_S_S_)
        /*0038*/ 	.word	0x00000010


	//----- nvinfo : EIATTR_MIN_STACK_SIZE
	.align		4
.L_10:
        /*003c*/ 	.byte	0x04, 0x12
        /*003e*/ 	.short	(.L_12 - .L_11)
	.align		4
.L_11:
        /*0040*/ 	.word	index@(_Z15multiply_by_twoPi)
        /*0044*/ 	.word	0x00000000
.L_12:


//--------------------- .nv.compat                --------------------------
	.section	.nv.compat,"",@"SHT_CUDA_COMPAT_INFO"
	.align	4
        /*0000*/ 	.byte	0x02, 0x09, 0x00, 0x00, 0x02, 0x02, 0x01, 0x00, 0x02, 0x05, 0x05, 0x00, 0x03, 0x07, 0x01, 0x01
        /*0010*/ 	.byte	0x02, 0x03, 0x00, 0x00, 0x02, 0x06, 0x01, 0x00, 0x04, 0x0b, 0x08, 0x00, 0x01, 0x00, 0x00, 0x00
        /*0020*/ 	.byte	0x00, 0x00, 0x00, 0x00


//--------------------- .nv.info._Z5learnPdS_S_S_ --------------------------
	.section	.nv.info._Z5learnPdS_S_S_,"",@"SHT_CUDA_INFO"
	.sectionflags	@""
	.align	4


	//----- nvinfo : EIATTR_CUDA_API_VERSION
	.align		4
        /*0000*/ 	.byte	0x04, 0x37
        /*0002*/ 	.short	(.L_14 - .L_13)
.L_13:
        /*0004*/ 	.word	0x00000082


	//----- nvinfo : EIATTR_KPARAM_INFO
	.align		4
.L_14:
        /*0008*/ 	.byte	0x04, 0x17
        /*000a*/ 	.short	(.L_16 - .L_15)
.L_15:
        /*000c*/ 	.word	0x00000000
        /*0010*/ 	.short	0x0003
        /*0012*/ 	.short	0x0018
        /*0014*/ 	.byte	0x00, 0xf5, 0x21, 0x00


	//----- nvinfo : EIATTR_KPARAM_INFO
	.align		4
.L_16:
        /*0018*/ 	.byte	0x04, 0x17
        /*001a*/ 	.short	(.L_18 - .L_17)
.L_17:
        /*001c*/ 	.word	0x00000000
        /*0020*/ 	.short	0x0002
        /*0022*/ 	.short	0x0010
        /*0024*/ 	.byte	0x00, 0xf5, 0x21, 0x00


	//----- nvinfo : EIATTR_KPARAM_INFO
	.align		4
.L_18:
        /*0028*/ 	.byte	0x04, 0x17
        /*002a*/ 	.short	(.L_20 - .L_19)
.L_19:
        /*002c*/ 	.word	0x00000000
        /*0030*/ 	.short	0x0001
        /*0032*/ 	.short	0x0008
        /*0034*/ 	.byte	0x00, 0xf5, 0x21, 0x00


	//----- nvinfo : EIATTR_KPARAM_INFO
	.align		4
.L_20:
        /*0038*/ 	.byte	0x04, 0x17
        /*003a*/ 	.short	(.L_22 - .L_21)
.L_21:
        /*003c*/ 	.word	0x00000000
        /*0040*/ 	.short	0x0000
        /*0042*/ 	.short	0x0000
        /*0044*/ 	.byte	0x00, 0xf5, 0x21, 0x00


	//----- nvinfo : EIATTR_SPARSE_MMA_MASK
	.align		4
.L_22:
        /*0048*/ 	.byte	0x03, 0x50
        /*004a*/ 	.short	0x0000


	//----- nvinfo : EIATTR_MAXREG_COUNT
	.align		4
        /*004c*/ 	.byte	0x03, 0x1b
        /*004e*/ 	.short	0x00ff


	//----- nvinfo : EIATTR_NUM_BARRIERS
	.align		4
        /*0050*/ 	.byte	0x02, 0x4c
        /*0052*/ 	.byte	0x01
	.zero		1


	//----- nvinfo : EIATTR_EXTERNS
	.align		4
        /*0054*/ 	.byte	0x04, 0x0f
        /*0056*/ 	.short	(.L_24 - .L_23)


	//   ....[0]....
	.align		4
.L_23:
        /*0058*/ 	.word	index@(vprintf)


	//----- nvinfo : EIATTR_MERCURY_ISA_VERSION
	.align		4
.L_24:
        /*005c*/ 	.byte	0x03, 0x5f
        /*005e*/ 	.short	0x0101


	//----- nvinfo : EIATTR_VRC_CTA_INIT_COUNT
	.align		4
        /*0060*/ 	.byte	0x02, 0x4a
	.zero		1
	.zero		1


	//----- nvinfo : EIATTR_SYSCALL_OFFSETS
	.align		4
        /*0064*/ 	.byte	0x04, 0x46
        /*0066*/ 	.short	(.L_26 - .L_25)


	//   ....[0]....
.L_25:
        /*0068*/ 	.word	0x00000ad0


	//----- nvinfo : EIATTR_EXIT_INSTR_OFFSETS
	.align		4
.L_26:
        /*006c*/ 	.byte	0x04, 0x1c
        /*006e*/ 	.short	(.L_28 - .L_27)


	//   ....[0]....
.L_27:
        /*0070*/ 	.word	0x00000c00


	//   ....[1]....
        /*0074*/ 	.word	0x000010d0


	//----- nvinfo : EIATTR_CRS_STACK_SIZE
	.align		4
.L_28:
        /*0078*/ 	.byte	0x04, 0x1e
        /*007a*/ 	.short	(.L_30 - .L_29)
.L_29:
        /*007c*/ 	.word	0x00000000


	//----- nvinfo : EIATTR_CBANK_PARAM_SIZE
	.align		4
.L_30:
        /*0080*/ 	.byte	0x03, 0x19
        /*0082*/ 	.short	0x0020


	//----- nvinfo : EIATTR_PARAM_CBANK
	.align		4
        /*0084*/ 	.byte	0x04, 0x0a
        /*0086*/ 	.short	(.L_32 - .L_31)
	.align		4
.L_31:
        /*0088*/ 	.word	index@(.nv.constant0._Z5learnPdS_S_S_)
        /*008c*/ 	.short	0x0380
        /*008e*/ 	.short	0x0020


	//----- nvinfo : EIATTR_SW_WAR
	.align		4
.L_32:
        /*0090*/ 	.byte	0x04, 0x36
        /*0092*/ 	.short	(.L_34 - .L_33)
.L_33:
        /*0094*/ 	.word	0x00000008
.L_34:


//--------------------- .nv.info._Z15multiply_by_twoPi --------------------------
	.section	.nv.info._Z15multiply_by_twoPi,"",@"SHT_CUDA_INFO"
	.sectionflags	@""
	.align	4


	//----- nvinfo : EIATTR_CUDA_API_VERSION
	.align		4
        /*0000*/ 	.byte	0x04, 0x37
        /*0002*/ 	.short	(.L_36 - .L_35)
.L_35:
        /*0004*/ 	.word	0x00000082


	//----- nvinfo : EIATTR_KPARAM_INFO
	.align		4
.L_36:
        /*0008*/ 	.byte	0x04, 0x17
        /*000a*/ 	.short	(.L_38 - .L_37)
.L_37:
        /*000c*/ 	.word	0x00000000
        /*0010*/ 	.short	0x0000
        /*0012*/ 	.short	0x0000
        /*0014*/ 	.byte	0x00, 0xf5, 0x21, 0x00


	//----- nvinfo : EIATTR_SPARSE_MMA_MASK
	.align		4
.L_38:
        /*0018*/ 	.byte	0x03, 0x50
        /*001a*/ 	.short	0x0000


	//----- nvinfo : EIATTR_MAXREG_COUNT
	.align		4
        /*001c*/ 	.byte	0x03, 0x1b
        /*001e*/ 	.short	0x00ff


	//----- nvinfo : EIATTR_MERCURY_ISA_VERSION
	.align		4
        /*0020*/ 	.byte	0x03, 0x5f
        /*0022*/ 	.short	0x0101


	//----- nvinfo : EIATTR_VRC_CTA_INIT_COUNT
	.align		4
        /*0024*/ 	.byte	0x02, 0x4a
	.zero		1
	.zero		1


	//----- nvinfo : EIATTR_EXIT_INSTR_OFFSETS
	.align		4
        /*0028*/ 	.byte	0x04, 0x1c
        /*002a*/ 	.short	(.L_40 - .L_39)


	//   ....[0]....
.L_39:
        /*002c*/ 	.word	0x00000060


	//----- nvinfo : EIATTR_CBANK_PARAM_SIZE
	.align		4
.L_40:
        /*0030*/ 	.byte	0x03, 0x19
        /*0032*/ 	.short	0x0008


	//----- nvinfo : EIATTR_PARAM_CBANK
	.align		4
        /*0034*/ 	.byte	0x04, 0x0a
        /*0036*/ 	.short	(.L_42 - .L_41)
	.align		4
.L_41:
        /*0038*/ 	.word	index@(.nv.constant0._Z15multiply_by_twoPi)
        /*003c*/ 	.short	0x0380
        /*003e*/ 	.short	0x0008


	//----- nvinfo : EIATTR_SW_WAR
	.align		4
.L_42:
        /*0040*/ 	.byte	0x04, 0x36
        /*0042*/ 	.short	(.L_44 - .L_43)
.L_43:
        /*0044*/ 	.word	0x00000008
.L_44:


//--------------------- .nv.callgraph             --------------------------
	.section	.nv.callgraph,"",@"SHT_CUDA_CALLGRAPH"
	.align	4
	.sectionentsize	8
	.align		4
        /*0000*/ 	.word	0x00000000
	.align		4
        /*0004*/ 	.word	0xffffffff
	.align		4
        /*0008*/ 	.word	index@(_Z5learnPdS_S_S_)
	.align		4
        /*000c*/ 	.word	index@(vprintf)
	.align		4
        /*0010*/ 	.word	0x00000000
	.align		4
        /*0014*/ 	.word	0xfffffffe
	.align		4
        /*0018*/ 	.word	0x00000000
	.align		4
        /*001c*/ 	.word	0xfffffffd
	.align		4
        /*0020*/ 	.word	0x00000000
	.align		4
        /*0024*/ 	.word	0xfffffffc


//--------------------- .nv.constant4             --------------------------
	.section	.nv.constant4,"a",@progbits
	.align	8
	.align		8
.nv.constant4:
        /*0000*/ 	.dword	vprintf
	.align		8
        /*0008*/ 	.dword	$str


//--------------------- .text._Z5learnPdS_S_S_    --------------------------
	.section	.text._Z5learnPdS_S_S_,"ax",@progbits
	.align	128
        .global         _Z5learnPdS_S_S_
        .type           _Z5learnPdS_S_S_,@function
        .size           _Z5learnPdS_S_S_,(.L_x_13 - _Z5learnPdS_S_S_)
        .other          _Z5learnPdS_S_S_,@"STO_CUDA_ENTRY STV_DEFAULT"
_Z5learnPdS_S_S_:
.text._Z5learnPdS_S_S_:
[----:B------:R-:W0:Y:S01]  /*0000*/  LDC R1, c[0x0][0x37c] ;  /* 0x0000df00ff017b82 */ /* 0x000e220000000800 */
[----:B------:R-:W1:Y:S01]  /*0010*/  S2R R3, SR_TID.X ;  /* 0x0000000000037919 */ /* 0x000e620000002100 */
[----:B------:R-:W2:Y:S06]  /*0020*/  LDCU UR5, c[0x0][0x2fc] ;  /* 0x00005f80ff0577ac */ /* 0x000eac0008000800 */
[----:B------:R-:W1:Y:S01]  /*0030*/  S2UR UR6, SR_CTAID.X ;  /* 0x00000000000679c3 */ /* 0x000e620000002500 */
[----:B------:R-:W-:Y:S01]  /*0040*/  PLOP3.LUT P0, PT, PT, PT, PT, 0x8, 0x80 ;  /* 0x000000000080781c */ /* 0x000fe20003f0e170 */
[----:B------:R-:W3:Y:S01]  /*0050*/  S2R R4, SR_CgaCtaId ;  /* 0x0000000000047919 */ /* 0x000ee20000008800 */
[----:B------:R-:W4:Y:S01]  /*0060*/  LDCU UR4, c[0x0][0x2f8] ;  /* 0x00005f00ff0477ac */ /* 0x000f220008000800 */
[----:B------:R-:W-:Y:S01]  /*0070*/  MOV R15, 0x400 ;  /* 0x00000400000f7802 */ /* 0x000fe20000000f00 */
[----:B0-----:R-:W-:Y:S01]  /*0080*/  VIADD R1, R1, 0xfffffff0 ;  /* 0xfffffff001017836 */ /* 0x001fe20000000000 */
[----:B------:R-:W-:Y:S01]  /*0090*/  P2R R39, PR, RZ, 0x1 ;  /* 0x00000001ff277803 */ /* 0x000fe20000000000 */
[----:B------:R-:W-:Y:S01]  /*00a0*/  BSSY.RECONVERGENT B0, `(.L_x_0) ;  /* 0x0000049000007945 */ /* 0x000fe20003800200 */
[----:B------:R-:W1:Y:S01]  /*00b0*/  LDC R38, c[0x0][0x360] ;  /* 0x0000d800ff267b82 */ /* 0x000e620000000800 */
[C---:B------:R-:W-:Y:S01]  /*00c0*/  VIADD R7, R15.reuse, 0x1c0 ;  /* 0x000001c00f077836 */ /* 0x040fe20000000000 */
[C---:B------:R-:W-:Y:S01]  /*00d0*/  IADD3 R9, PT, PT, R15.reuse, 0x100, RZ ;  /* 0x000001000f097810 */ /* 0x040fe20007ffe0ff */
[----:B------:R-:W-:-:S02]  /*00e0*/  VIADD R21, R15, 0xe0 ;  /* 0x000000e00f157836 */ /* 0x000fc40000000000 */
[C---:B------:R-:W-:Y:S02]  /*00f0*/  VIADD R11, R15.reuse, 0x80 ;  /* 0x000000800f0b7836 */ /* 0x040fe40000000000 */
[C---:B------:R-:W-:Y:S02]  /*0100*/  VIADD R5, R15.reuse, 0x1a0 ;  /* 0x000001a00f057836 */ /* 0x040fe40000000000 */
[C---:B------:R-:W-:Y:S02]  /*0110*/  VIADD R25, R15.reuse, 0x2e0 ;  /* 0x000002e00f197836 */ /* 0x040fe40000000000 */
[----:B------:R-:W-:Y:S01]  /*0120*/  VIADD R31, R15, 0x120 ;  /* 0x000001200f1f7836 */ /* 0x000fe20000000000 */
[----:B----4-:R-:W-:Y:S01]  /*0130*/  IADD3 R2, P1, PT, R1, UR4, RZ ;  /* 0x0000000401027c10 */ /* 0x010fe2000ff3e0ff */
[C---:B------:R-:W-:Y:S02]  /*0140*/  VIADD R27, R15.reuse, 0x240 ;  /* 0x000002400f1b7836 */ /* 0x040fe40000000000 */
[C---:B------:R-:W-:Y:S01]  /*0150*/  VIADD R19, R15.reuse, 0x360 ;  /* 0x000003600f137836 */ /* 0x040fe20000000000 */
[----:B--2---:R-:W-:Y:S01]  /*0160*/  IADD3.X R16, PT, PT, RZ, UR5, RZ, P1, !PT ;  /* 0x00000005ff107c10 */ /* 0x004fe20008ffe4ff */
[----:B------:R-:W-:-:S02]  /*0170*/  VIADD R17, R15, 0x280 ;  /* 0x000002800f117836 */ /* 0x000fc40000000000 */
[----:B-1----:R-:W-:Y:S02]  /*0180*/  IMAD R38, R38, UR6, R3 ;  /* 0x0000000626267c24 */ /* 0x002fe4000f8e0203 */
[----:B------:R-:W-:Y:S01]  /*0190*/  VIADD R3, R15, 0x60 ;  /* 0x000000600f037836 */ /* 0x000fe20000000000 */
[----:B---3--:R-:W-:Y:S02]  /*01a0*/  LEA R0, R4, R7, 0x18 ;  /* 0x0000000704007211 */ /* 0x008fe400078ec0ff */
[----:B------:R-:W-:Y:S02]  /*01b0*/  ISETP.GT.AND P0, PT, R38, 0xb, PT ;  /* 0x0000000b2600780c */ /* 0x000fe40003f04270 */
[----:B------:R-:W-:Y:S02]  /*01c0*/  SHF.R.S32.HI R7, RZ, 0x1f, R38 ;  /* 0x0000001fff077819 */ /* 0x000fe40000011426 */
[C---:B------:R-:W-:Y:S02]  /*01d0*/  LEA R37, R4.reuse, R3, 0x18 ;  /* 0x0000000304257211 */ /* 0x040fe400078ec0ff */
[----:B------:R-:W-:-:S02]  /*01e0*/  LEA R21, R4, R21, 0x18 ;  /* 0x0000001504157211 */ /* 0x000fc400078ec0ff */
[----:B------:R-:W-:Y:S01]  /*01f0*/  LEA.HI R7, R7, R38, RZ, 0x2 ;  /* 0x0000002607077211 */ /* 0x000fe200078f10ff */
[----:B------:R-:W-:Y:S01]  /*0200*/  IMAD R37, R38, 0x8, R37 ;  /* 0x0000000826257824 */ /* 0x000fe200078e0225 */
[----:B------:R-:W-:Y:S01]  /*0210*/  LEA R35, R4, R15, 0x18 ;  /* 0x0000000f04237211 */ /* 0x000fe200078ec0ff */
[----:B------:R-:W-:Y:S01]  /*0220*/  IMAD R36, R38, 0x8, R21 ;  /* 0x0000000826247824 */ /* 0x000fe200078e0215 */
[C---:B------:R-:W-:Y:S02]  /*0230*/  LEA R34, R4.reuse, R11, 0x18 ;  /* 0x0000000b04227211 */ /* 0x040fe400078ec0ff */
[C---:B------:R-:W-:Y:S02]  /*0240*/  LEA R5, R4.reuse, R5, 0x18 ;  /* 0x0000000504057211 */ /* 0x040fe400078ec0ff */
[C---:B------:R-:W-:Y:S02]  /*0250*/  LEA R3, R4.reuse, R9, 0x18 ;  /* 0x0000000904037211 */ /* 0x040fe400078ec0ff */
[----:B------:R-:W-:-:S02]  /*0260*/  LEA R25, R4, R25, 0x18 ;  /* 0x0000001904197211 */ /* 0x000fc400078ec0ff */
[C---:B------:R-:W-:Y:S02]  /*0270*/  LEA R31, R4.reuse, R31, 0x18 ;  /* 0x0000001f041f7211 */ /* 0x040fe400078ec0ff */
[C---:B------:R-:W-:Y:S02]  /*0280*/  LEA R27, R4.reuse, R27, 0x18 ;  /* 0x0000001b041b7211 */ /* 0x040fe400078ec0ff */
[C---:B------:R-:W-:Y:S02]  /*0290*/  LEA R19, R4.reuse, R19, 0x18 ;  /* 0x0000001304137211 */ /* 0x040fe400078ec0ff */
[----:B------:R-:W-:Y:S02]  /*02a0*/  LEA R17, R4, R17, 0x18 ;  /* 0x0000001104117211 */ /* 0x000fe400078ec0ff */
[----:B------:R-:W-:Y:S02]  /*02b0*/  LOP3.LUT R23, R7, 0xfffffffc, RZ, 0xc0, !PT ;  /* 0xfffffffc07177812 */ /* 0x000fe400078ec0ff */
[----:B------:R-:W-:Y:S01]  /*02c0*/  SHF.R.S32.HI R24, RZ, 0x2, R7 ;  /* 0x00000002ff187819 */ /* 0x000fe20000011407 */
[----:B------:R-:W-:Y:S06]  /*02d0*/  @P0 BRA `(.L_x_1) ;  /* 0x0000000000940947 */ /* 0x000fec0003800000 */
[----:B------:R-:W-:Y:S01]  /*02e0*/  ISETP.GT.AND P0, PT, R38, 0x3, PT ;  /* 0x000000032600780c */ /* 0x000fe20003f04270 */
[----:B------:R-:W0:Y:S01]  /*02f0*/  LDC.64 R8, c[0x0][0x380] ;  /* 0x0000e000ff087b82 */ /* 0x000e220000000a00 */
[----:B------:R-:W1:Y:S01]  /*0300*/  LDCU.64 UR4, c[0x0][0x358] ;  /* 0x00006b00ff0477ac */ /* 0x000e620008000a00 */
[----:B------:R-:W-:-:S06]  /*0310*/  ISETP.NE.AND P2, PT, R39, RZ, PT ;  /* 0x000000ff2700720c */ /* 0x000fcc0003f45270 */
[----:B------:R-:W2:Y:S08]  /*0320*/  LDC.64 R12, c[0x0][0x390] ;  /* 0x0000e400ff0c7b82 */ /* 0x000eb00000000a00 */
[----:B------:R-:W3:Y:S08]  /*0330*/  @!P0 LDC.64 R10, c[0x0][0x388] ;  /* 0x0000e200ff0a8b82 */ /* 0x000ef00000000a00 */
[----:B------:R-:W4:Y:S01]  /*0340*/  @!P0 LDC.64 R6, c[0x0][0x398] ;  /* 0x0000e600ff068b82 */ /* 0x000f220000000a00 */
[----:B0-----:R-:W-:-:S06]  /*0350*/  IMAD.WIDE R8, R38, 0x8, R8 ;  /* 0x0000000826087825 */ /* 0x001fcc00078e0208 */
[----:B-1----:R-:W5:Y:S01]  /*0360*/  LDG.E.64 R8, desc[UR4][R8.64] ;  /* 0x0000000408087981 */ /* 0x002f62000c1e1b00 */
[----:B--2---:R-:W-:-:S06]  /*0370*/  IMAD.WIDE R12, R38, 0x8, R12 ;  /* 0x00000008260c7825 */ /* 0x004fcc00078e020c */
[----:B------:R-:W2:Y:S01]  /*0380*/  LDG.E.64 R12, desc[UR4][R12.64] ;  /* 0x000000040c0c7981 */ /* 0x000ea2000c1e1b00 */
[----:B---3--:R-:W-:-:S06]  /*0390*/  @!P0 IMAD.WIDE R10, R38, 0x8, R10 ;  /* 0x00000008260a8825 */ /* 0x008fcc00078e020a */
[----:B------:R-:W3:Y:S01]  /*03a0*/  @!P0 LDG.E.64 R10, desc[UR4][R10.64] ;  /* 0x000000040a0a8981 */ /* 0x000ee2000c1e1b00 */
[----:B----4-:R-:W-:-:S06]  /*03b0*/  @!P0 IMAD.WIDE R6, R38, 0x8, R6 ;  /* 0x0000000826068825 */ /* 0x010fcc00078e0206 */
[----:B------:R-:W4:Y:S01]  /*03c0*/  @!P0 LDG.E.64 R6, desc[UR4][R6.64] ;  /* 0x0000000406068981 */ /* 0x000f22000c1e1b00 */
[----:B------:R-:W-:Y:S01]  /*03d0*/  SHF.R.S32.HI R29, RZ, 0x1f, R38 ;  /* 0x0000001fff1d7819 */ /* 0x000fe20000011426 */
[----:B------:R-:W-:-:S03]  /*03e0*/  IMAD.HI R18, R38, 0x55555556, RZ ;  /* 0x5555555626127827 */ /* 0x000fc600078e02ff */
[----:B------:R-:W-:Y:S01]  /*03f0*/  LEA.HI R29, R29, R38, RZ, 0x2 ;  /* 0x000000261d1d7211 */ /* 0x000fe200078f10ff */
[----:B------:R-:W-:Y:S01]  /*0400*/  VIADD R33, R15, 0x80 ;  /* 0x000000800f217836 */ /* 0x000fe20000000000 */
[----:B------:R-:W-:Y:S02]  /*0410*/  LEA R14, R4, R15, 0x18 ;  /* 0x0000000f040e7211 */ /* 0x000fe400078ec0ff */
[----:B------:R-:W-:Y:S01]  /*0420*/  LEA.HI R15, R18, R18, RZ, 0x1 ;  /* 0x00000012120f7211 */ /* 0x000fe200078f08ff */
[C---:B------:R-:W-:Y:S01]  /*0430*/  IMAD.SHL.U32 R18, R29.reuse, 0x8, RZ ;  /* 0x000000081d127824 */ /* 0x040fe200078e00ff */
[----:B------:R-:W-:Y:S02]  /*0440*/  LEA R33, R4, R33, 0x18 ;  /* 0x0000002104217211 */ /* 0x000fe400078ec0ff */
[----:B------:R-:W-:Y:S02]  /*0450*/  LOP3.LUT R29, R29, 0x1ffffffc, RZ, 0xc0, !PT ;  /* 0x1ffffffc1d1d7812 */ /* 0x000fe400078ec0ff */
[----:B------:R-:W-:Y:S01]  /*0460*/  LOP3.LUT R18, R18, 0xffffffe0, RZ, 0xc0, !PT ;  /* 0xffffffe012127812 */ /* 0x000fe200078ec0ff */
[C---:B------:R-:W-:Y:S01]  /*0470*/  IMAD R14, R15.reuse, 0x18, R14 ;  /* 0x000000180f0e7824 */ /* 0x040fe200078e020e */
[----:B------:R-:W-:Y:S01]  /*0480*/  IADD3 R29, PT, PT, R38, -R29, RZ ;  /* 0x8000001d261d7210 */ /* 0x000fe20007ffe0ff */
[----:B------:R-:W-:-:S02]  /*0490*/  IMAD R15, R15, -0x3, R38 ;  /* 0xfffffffd0f0f7824 */ /* 0x000fc400078e0226 */
[----:B------:R-:W-:Y:S02]  /*04a0*/  IMAD.IADD R18, R18, 0x1, R33 ;  /* 0x0000000112127824 */ /* 0x000fe400078e0221 */
[----:B------:R-:W-:Y:S02]  /*04b0*/  IMAD R15, R15, 0x8, R14 ;  /* 0x000000080f0f7824 */ /* 0x000fe400078e020e */
[----:B------:R-:W-:Y:S01]  /*04c0*/  IMAD R29, R29, 0x8, R18 ;  /* 0x000000081d1d7824 */ /* 0x000fe200078e0212 */
[----:B------:R-:W-:-:S04]  /*04d0*/  @!P0 PLOP3.LUT P2, PT, PT, PT, PT, 0x80, 0x8 ;  /* 0x000000000008881c */ /* 0x000fc80003f4f070 */
[----:B------:R-:W-:Y:S01]  /*04e0*/  P2R R39, PR, RZ, 0x4 ;  /* 0x00000004ff277803 */ /* 0x000fe20000000000 */
[----:B-----5:R0:W-:Y:S04]  /*04f0*/  STS.64 [R15], R8 ;  /* 0x000000080f007388 */ /* 0x0201e80000000a00 */
[----:B---3--:R0:W-:Y:S04]  /*0500*/  @!P0 STS.64 [R37], R10 ;  /* 0x0000000a25008388 */ /* 0x0081e80000000a00 */
[----:B--2---:R0:W-:Y:S04]  /*0510*/  STS.64 [R29], R12 ;  /* 0x0000000c1d007388 */ /* 0x0041e80000000a00 */
[----:B----4-:R0:W-:Y:S02]  /*0520*/  @!P0 STS.64 [R36], R6 ;  /* 0x0000000624008388 */ /* 0x0101e40000000a00 */
.L_x_1:
[----:B------:R-:W-:Y:S05]  /*0530*/  BSYNC.RECONVERGENT B0 ;  /* 0x0000000000007941 */ /* 0x000fea0003800200 */
.L_x_0:
[----:B------:R-:W-:Y:S01]  /*0540*/  BAR.SYNC.DEFER_BLOCKING 0x0 ;  /* 0x0000000000007b1d */ /* 0x000fe20000010000 */
[----:B------:R-:W-:Y:S01]  /*0550*/  IMAD.IADD R23, R38, 0x1, -R23 ;  /* 0x0000000126177824 */ /* 0x000fe200078e0a17 */
[C---:B------:R-:W-:Y:S01]  /*0560*/  LEA R4, R24.reuse, R31, 0x5 ;  /* 0x0000001f18047211 */ /* 0x040fe200078e28ff */
[----:B0-----:R-:W-:Y:S01]  /*0570*/  IMAD R6, R24, 0x20, R19 ;  /* 0x0000002018067824 */ /* 0x001fe200078e0213 */
[----:B------:R-:W-:Y:S01]  /*0580*/  LEA R29, R38, R27, 0x3 ;  /* 0x0000001b261d7211 */ /* 0x000fe200078e18ff */
[C---:B------:R-:W-:Y:S01]  /*0590*/  IMAD R18, R24.reuse, 0x20, R17 ;  /* 0x0000002018127824 */ /* 0x040fe200078e0211 */
[C---:B------:R-:W-:Y:S01]  /*05a0*/  LEA R33, R23.reuse, R4, 0x3 ;  /* 0x0000000417217211 */ /* 0x040fe200078e18ff */
[C---:B------:R-:W-:Y:S02]  /*05b0*/  IMAD R7, R23.reuse, 0x20, R0 ;  /* 0x0000002017077824 */ /* 0x040fe400078e0200 */
[----:B------:R-:W-:Y:S02]  /*05c0*/  IMAD R25, R23, 0x8, R25 ;  /* 0x0000000817197824 */ /* 0x000fe400078e0219 */
[----:B------:R-:W-:-:S02]  /*05d0*/  IMAD R35, R24, 0x18, R35 ;  /* 0x0000001818237824 */ /* 0x000fc400078e0223 */
[C---:B------:R-:W-:Y:S02]  /*05e0*/  IMAD R34, R23.reuse, 0x8, R34 ;  /* 0x0000000817227824 */ /* 0x040fe400078e0222 */
[C---:B------:R-:W-:Y:S02]  /*05f0*/  IMAD R26, R23.reuse, 0x8, R21 ;  /* 0x00000008171a7824 */ /* 0x040fe400078e0215 */
[C---:B------:R-:W-:Y:S02]  /*0600*/  IMAD R17, R23.reuse, 0x8, R6 ;  /* 0x0000000817117824 */ /* 0x040fe400078e0206 */
[----:B------:R-:W-:Y:S02]  /*0610*/  IMAD R18, R23, 0x8, R18 ;  /* 0x0000000817127824 */ /* 0x000fe400078e0212 */
[C---:B------:R-:W-:Y:S02]  /*0620*/  IMAD R27, R24.reuse, 0x8, R27 ;  /* 0x00000008181b7824 */ /* 0x040fe400078e021b */
[----:B------:R-:W-:-:S02]  /*0630*/  IMAD R22, R24, -0x10, R35 ;  /* 0xfffffff018167824 */ /* 0x000fc400078e0223 */
[C---:B------:R-:W-:Y:S02]  /*0640*/  IMAD R30, R24.reuse, 0x8, R7 ;  /* 0x00000008181e7824 */ /* 0x040fe400078e0207 */
[----:B------:R-:W-:Y:S02]  /*0650*/  IMAD R23, R24, 0x20, R25 ;  /* 0x0000002018177824 */ /* 0x000fe400078e0219 */
[----:B------:R-:W-:Y:S02]  /*0660*/  IMAD.MOV.U32 R19, RZ, RZ, RZ ;  /* 0x000000ffff137224 */ /* 0x000fe400078e00ff */
[C---:B------:R-:W-:Y:S02]  /*0670*/  IMAD R32, R38.reuse, 0x8, R5 ;  /* 0x0000000826207824 */ /* 0x040fe400078e0205 */
[C---:B------:R-:W-:Y:S02]  /*0680*/  IMAD R28, R38.reuse, 0x8, R3 ;  /* 0x00000008261c7824 */ /* 0x040fe400078e0203 */
[----:B------:R-:W-:-:S02]  /*0690*/  IMAD R31, R38, 0x20, R31 ;  /* 0x00000020261f7824 */ /* 0x000fc400078e021f */
[----:B------:R-:W-:-:S07]  /*06a0*/  IMAD R24, R24, 0x20, R34 ;  /* 0x0000002018187824 */ /* 0x000fce00078e0222 */
.L_x_10:
[----:B------:R-:W-:Y:S01]  /*06b0*/  LDS.64 R14, [R35] ;  /* 0x00000000230e7984 */ /* 0x000fe20000000a00 */
[----:B------:R-:W-:Y:S01]  /*06c0*/  IMAD.MOV.U32 R0, RZ, RZ, RZ ;  /* 0x000000ffff007224 */ /* 0x000fe200078e00ff */
[----:B------:R-:W-:Y:S01]  /*06d0*/  ISETP.NE.AND P2, PT, R39, RZ, PT ;  /* 0x000000ff2700720c */ /* 0x000fe20003f45270 */
[----:B------:R-:W-:Y:S01]  /*06e0*/  BSSY.RECONVERGENT B0, `(.L_x_2) ;  /* 0x000001d000007945 */ /* 0x000fe20003800200 */
[----:B0-2---:R-:W0:Y:S04]  /*06f0*/  LDS.64 R12, [R34] ;  /* 0x00000000220c7984 */ /* 0x005e280000000a00 */
[----:B------:R-:W-:Y:S04]  /*0700*/  LDS.64 R10, [R35+0x8] ;  /* 0x00000800230a7984 */ /* 0x000fe80000000a00 */
[----:B------:R-:W1:Y:S04]  /*0710*/  LDS.64 R8, [R34+0x20] ;  /* 0x0000200022087984 */ /* 0x000e680000000a00 */
[----:B------:R-:W-:Y:S04]  /*0720*/  LDS.64 R6, [R35+0x10] ;  /* 0x0000100023067984 */ /* 0x000fe80000000a00 */
[----:B------:R-:W2:Y:S01]  /*0730*/  LDS.64 R4, [R34+0x40] ;  /* 0x0000400022047984 */ /* 0x000ea20000000a00 */
[----:B0-----:R-:W-:-:S08]  /*0740*/  DFMA R12, R14, R12, RZ ;  /* 0x0000000c0e0c722b */ /* 0x001fd000000000ff */
[----:B-1----:R-:W-:-:S08]  /*0750*/  DFMA R8, R10, R8, R12 ;  /* 0x000000080a08722b */ /* 0x002fd0000000000c */
[----:B--2---:R-:W-:-:S08]  /*0760*/  DFMA R4, R6, R4, R8 ;  /* 0x000000040604722b */ /* 0x004fd00000000008 */
[----:B------:R-:W-:Y:S02]  /*0770*/  DSETP.MAX.AND P0, P1, RZ, R4, PT ;  /* 0x00000004ff00722a */ /* 0x000fe4000390f000 */
[----:B------:R-:W-:-:S04]  /*0780*/  MOV R3, R5 ;  /* 0x0000000500037202 */ /* 0x000fc80000000f00 */
[C---:B------:R-:W-:Y:S02]  /*0790*/  FSEL R7, R0.reuse, R3, P0 ;  /* 0x0000000300077208 */ /* 0x040fe40000000000 */
[----:B------:R-:W-:-:S06]  /*07a0*/  SEL R4, R0, R4, P0 ;  /* 0x0000000400047207 */ /* 0x000fcc0000000000 */
[----:B------:R-:W-:-:S05]  /*07b0*/  @P1 LOP3.LUT R7, R3, 0x80000, RZ, 0xfc, !PT ;  /* 0x0008000003071812 */ /* 0x000fca00078efcff */
[----:B------:R-:W-:-:S05]  /*07c0*/  IMAD.MOV.U32 R5, RZ, RZ, R7 ;  /* 0x000000ffff057224 */ /* 0x000fca00078e0007 */
[----:B------:R0:W-:Y:S01]  /*07d0*/  STS.64 [R33], R4 ;  /* 0x0000000421007388 */ /* 0x0001e20000000a00 */
[----:B------:R-:W-:Y:S05]  /*07e0*/  @!P2 BRA `(.L_x_3) ;  /* 0x000000000030a947 */ /* 0x000fea0003800000 */
[----:B------:R-:W1:Y:S01]  /*07f0*/  S2UR UR5, SR_CgaCtaId ;  /* 0x00000000000579c3 */ /* 0x000e620000008800 */
[----:B------:R-:W-:Y:S01]  /*0800*/  UMOV UR4, 0x400 ;  /* 0x0000040000047882 */ /* 0x000fe20000000000 */
[----:B0-----:R-:W-:Y:S01]  /*0810*/  LDS.128 R4, [R31] ;  /* 0x000000001f047984 */ /* 0x001fe20000000c00 */
[----:B-1----:R-:W-:-:S09]  /*0820*/  ULEA UR4, UR5, UR4, 0x18 ;  /* 0x0000000405047291 */ /* 0x002fd2000f8ec0ff */
[----:B------:R-:W0:Y:S02]  /*0830*/  LDS.128 R8, [UR4+0xe0] ;  /* 0x0000e004ff087984 */ /* 0x000e240008000c00 */
[----:B0-----:R-:W-:-:S08]  /*0840*/  DFMA R4, R4, R8, RZ ;  /* 0x000000080404722b */ /* 0x001fd000000000ff */
[----:B------:R-:W-:Y:S02]  /*0850*/  DFMA R12, R6, R10, R4 ;  /* 0x0000000a060c722b */ /* 0x000fe40000000004 */
[----:B------:R-:W-:Y:S04]  /*0860*/  LDS.128 R4, [R31+0x10] ;  /* 0x000010001f047984 */ /* 0x000fe80000000c00 */
[----:B------:R-:W0:Y:S02]  /*0870*/  LDS.128 R8, [UR4+0xf0] ;  /* 0x0000f004ff087984 */ /* 0x000e240008000c00 */
[----:B0-----:R-:W-:-:S08]  /*0880*/  DFMA R4, R4, R8, R12 ;  /* 0x000000080404722b */ /* 0x001fd0000000000c */
[----:B------:R-:W-:-:S07]  /*0890*/  DFMA R4, R6, R10, R4 ;  /* 0x0000000a0604722b */ /* 0x000fce0000000004 */
[----:B------:R1:W-:Y:S04]  /*08a0*/  STS.64 [R32], R4 ;  /* 0x0000000420007388 */ /* 0x0003e80000000a00 */
.L_x_3:
[----:B------:R-:W-:Y:S05]  /*08b0*/  BSYNC.RECONVERGENT B0 ;  /* 0x0000000000007941 */ /* 0x000fea0003800200 */
.L_x_2:
[----:B------:R-:W2:Y:S08]  /*08c0*/  S2UR UR5, SR_CgaCtaId ;  /* 0x00000000000579c3 */ /* 0x000eb00000008800 */
[----:B------:R-:W-:Y:S01]  /*08d0*/  BAR.SYNC.DEFER_BLOCKING 0x0 ;  /* 0x0000000000007b1d */ /* 0x000fe20000010000 */
[----:B------:R-:W-:-:S05]  /*08e0*/  ISETP.NE.AND P0, PT, R38, RZ, PT ;  /* 0x000000ff2600720c */ /* 0x000fca0003f05270 */
[----:B------:R-:W-:Y:S02]  /*08f0*/  UMOV UR4, 0x400 ;  /* 0x0000040000047882 */ /* 0x000fe40000000000 */
[----:B--2---:R-:W-:-:S09]  /*0900*/  ULEA UR36, UR5, UR4, 0x18 ;  /* 0x0000000405247291 */ /* 0x004fd2000f8ec0ff */
[----:B------:R-:W-:Y:S01]  /*0910*/  STS [UR36+0x3e0], RZ ;  /* 0x0003e0ffff007988 */ /* 0x000fe20008000824 */
[----:B------:R-:W-:Y:S05]  /*0920*/  @P0 BRA `(.L_x_4) ;  /* 0x0000000000980947 */ /* 0x000fea0003800000 */
[----:B01----:R-:W-:Y:S01]  /*0930*/  LDS.128 R4, [UR36+0x1a0] ;  /* 0x0001a024ff047984 */ /* 0x003fe20008000c00 */
[----:B------:R-:W0:Y:S01]  /*0940*/  LDCU UR4, c[0x0][0x2f8] ;  /* 0x00005f00ff0477ac */ /* 0x000e220008000800 */
[----:B------:R-:W-:Y:S02]  /*0950*/  VIADD R0, R19, 0x1 ;  /* 0x0000000113007836 */ /* 0x000fe40000000000 */
[----:B------:R-:W1:Y:S01]  /*0960*/  LDS.128 R8, [UR36+0x60] ;  /* 0x00006024ff087984 */ /* 0x000e620008000c00 */
[----:B0-----:R-:W-:Y:S01]  /*0970*/  VIADD R3, R2, -UR4 ;  /* 0x8000000402037c36 */ /* 0x001fe20008000000 */
[----:B------:R-:W0:Y:S04]  /*0980*/  LDCU.64 UR4, c[0x4][0x8] ;  /* 0x01000100ff0477ac */ /* 0x000e280008000a00 */
[----:B------:R-:W-:Y:S01]  /*0990*/  STL [R3], R0 ;  /* 0x0000000003007387 */ /* 0x000fe20000100800 */
[----:B-1----:R-:W-:-:S02]  /*09a0*/  DADD R12, R4, -R8 ;  /* 0x00000000040c7229 */ /* 0x002fc40000000808 */
[----:B------:R-:W-:Y:S01]  /*09b0*/  DADD R14, R6, -R10 ;  /* 0x00000000060e7229 */ /* 0x000fe2000000080a */
[----:B------:R-:W-:Y:S04]  /*09c0*/  LDS.128 R4, [UR36+0x1b0] ;  /* 0x0001b024ff047984 */ /* 0x000fe80008000c00 */
[----:B------:R-:W1:Y:S03]  /*09d0*/  LDS.128 R8, [UR36+0x70] ;  /* 0x00007024ff087984 */ /* 0x000e660008000c00 */
[----:B------:R-:W-:-:S08]  /*09e0*/  DMUL R14, R14, R14 ;  /* 0x0000000e0e0e7228 */ /* 0x000fd00000000000 */
[----:B------:R-:W-:Y:S02]  /*09f0*/  DFMA R14, R12, R12, R14 ;  /* 0x0000000c0c0e722b */ /* 0x000fe4000000000e */
[----:B-1----:R-:W-:Y:S02]  /*0a00*/  DADD R4, R4, -R8 ;  /* 0x0000000004047229 */ /* 0x002fe40000000808 */
[----:B------:R-:W-:Y:S01]  /*0a10*/  DADD R6, R6, -R10 ;  /* 0x0000000006067229 */ /* 0x000fe2000000080a */
[----:B------:R-:W-:-:S05]  /*0a20*/  MOV R8, 0x0 ;  /* 0x0000000000087802 */ /* 0x000fca0000000f00 */
[----:B------:R-:W-:Y:S01]  /*0a30*/  DFMA R14, R4, R4, R14 ;  /* 0x00000004040e722b */ /* 0x000fe2000000000e */
[----:B------:R-:W1:Y:S01]  /*0a40*/  LDC.64 R8, c[0x4][R8] ;  /* 0x0100000008087b82 */ /* 0x000e620000000a00 */
[----:B0-----:R-:W-:Y:S02]  /*0a50*/  IMAD.U32 R4, RZ, RZ, UR4 ;  /* 0x00000004ff047e24 */ /* 0x001fe4000f8e00ff */
[----:B------:R-:W-:-:S04]  /*0a60*/  IMAD.U32 R5, RZ, RZ, UR5 ;  /* 0x00000005ff057e24 */ /* 0x000fc8000f8e00ff */
[----:B------:R-:W-:Y:S01]  /*0a70*/  DFMA R14, R6, R6, R14 ;  /* 0x00000006060e722b */ /* 0x000fe2000000000e */
[----:B------:R-:W-:Y:S01]  /*0a80*/  MOV R6, R2 ;  /* 0x0000000200067202 */ /* 0x000fe20000000f00 */
[----:B------:R-:W-:-:S06]  /*0a90*/  IMAD.MOV.U32 R7, RZ, RZ, R16 ;  /* 0x000000ffff077224 */ /* 0x000fcc00078e0010 */
[----:B------:R-:W-:-:S07]  /*0aa0*/  DMUL R40, R14, 0.25 ;  /* 0x3fd000000e287828 */ /* 0x000fce0000000000 */
[----:B------:R0:W-:Y:S04]  /*0ab0*/  STL.64 [R3+0x8], R40 ;  /* 0x0000082803007387 */ /* 0x0001e80000100a00 */
[----:B------:R-:W-:-:S07]  /*0ac0*/  LEPC R20, `(.L_x_5) ;  /* 0x000000001014794e */ /* 0x000fce0000000000 */
[----:B01----:R-:W-:Y:S05]  /*0ad0*/  CALL.ABS.NOINC R8 ;  /* 0x0000000008007343 */ /* 0x003fea0003c00000 */
.L_x_5:
[----:B------:R-:W-:Y:S01]  /*0ae0*/  IMAD R0, R19, -0x33333333, RZ ;  /* 0xcccccccd13007824 */ /* 0x000fe200078e02ff */
[----:B------:R-:W-:Y:S01]  /*0af0*/  UMOV UR4, 0x47ae147b ;  /* 0x47ae147b00047882 */ /* 0x000fe20000000000 */
[----:B------:R-:W-:Y:S02]  /*0b00*/  UMOV UR5, 0x3f847ae1 ;  /* 0x3f847ae100057882 */ /* 0x000fe40000000000 */
[----:B------:R-:W-:Y:S01]  /*0b10*/  DSETP.GEU.AND P0, PT, R40, UR4, PT ;  /* 0x0000000428007e2a */ /* 0x000fe2000bf0e000 */
[----:B------:R-:W-:-:S05]  /*0b20*/  SHF.L.W.U32.HI R0, R0, 0x1e, R0 ;  /* 0x0000001e00007819 */ /* 0x000fca0000010e00 */
[----:B------:R-:W-:-:S13]  /*0b30*/  ISETP.GT.U32.OR P0, PT, R0, 0xccccccc, P0 ;  /* 0x0ccccccc0000780c */ /* 0x000fda0000704470 */
[----:B------:R-:W0:Y:S01]  /*0b40*/  @!P0 S2R R4, SR_CgaCtaId ;  /* 0x0000000000048919 */ /* 0x000e220000008800 */
[----:B------:R-:W-:Y:S01]  /*0b50*/  @!P0 MOV R3, 0x400 ;  /* 0x0000040000038802 */ /* 0x000fe20000000f00 */
[----:B------:R-:W-:-:S03]  /*0b60*/  @!P0 IMAD.MOV.U32 R0, RZ, RZ, 0x1 ;  /* 0x00000001ff008424 */ /* 0x000fc600078e00ff */
[----:B0-----:R-:W-:-:S05]  /*0b70*/  @!P0 LEA R3, R4, R3, 0x18 ;  /* 0x0000000304038211 */ /* 0x001fca00078ec0ff */
[----:B------:R2:W-:Y:S02]  /*0b80*/  @!P0 STS [R3+0x3e0], R0 ;  /* 0x0003e00003008388 */ /* 0x0005e40000000800 */
.L_x_4:
[----:B------:R-:W-:Y:S05]  /*0b90*/  WARPSYNC.ALL ;  /* 0x0000000000007948 */ /* 0x000fea0003800000 */
[----:B------:R-:W3:Y:S08]  /*0ba0*/  S2UR UR8, SR_CgaCtaId ;  /* 0x00000000000879c3 */ /* 0x000ef00000008800 */
[----:B------:R-:W-:Y:S06]  /*0bb0*/  BAR.SYNC.DEFER_BLOCKING 0x0 ;  /* 0x0000000000007b1d */ /* 0x000fec0000010000 */
[----:B------:R-:W-:-:S02]  /*0bc0*/  UMOV UR5, 0x400 ;  /* 0x0000040000057882 */ /* 0x000fc40000000000 */
[----:B---3--:R-:W-:-:S09]  /*0bd0*/  ULEA UR9, UR8, UR5, 0x18 ;  /* 0x0000000508097291 */ /* 0x008fd2000f8ec0ff */
[----:B--2---:R-:W2:Y:S02]  /*0be0*/  LDS R0, [UR9+0x3e0] ;  /* 0x0003e009ff007984 */ /* 0x004ea40008000800 */
[----:B--2---:R-:W-:-:S13]  /*0bf0*/  ISETP.NE.AND P0, PT, R0, RZ, PT ;  /* 0x000000ff0000720c */ /* 0x004fda0003f05270 */
[----:B------:R-:W-:Y:S05]  /*0c00*/  @P0 EXIT ;  /* 0x000000000000094d */ /* 0x000fea0003800000 */
[----:B------:R-:W2:Y:S01]  /*0c10*/  LDS.64 R12, [R33] ;  /* 0x00000000210c7984 */ /* 0x000ea20000000a00 */
[----:B------:R-:W-:Y:S01]  /*0c20*/  ISETP.NE.AND P1, PT, R39, RZ, PT ;  /* 0x000000ff2700720c */ /* 0x000fe20003f25270 */
[----:B------:R-:W-:Y:S02]  /*0c30*/  BSSY.RECONVERGENT B0, `(.L_x_6) ;  /* 0x000001f000007945 */ /* 0x000fe40003800200 */
[----:B--2---:R2:W-:Y:S10]  /*0c40*/  STS.64 [R30], R12 ;  /* 0x0000000c1e007388 */ /* 0x0045f40000000a00 */
[----:B------:R-:W-:Y:S05]  /*0c50*/  @!P1 BRA `(.L_x_7) ;  /* 0x0000000000709947 */ /* 0x000fea0003800000 */
[----:B------:R-:W-:Y:S01]  /*0c60*/  LDS.64 R6, [R32] ;  /* 0x0000000020067984 */ /* 0x000fe20000000a00 */
[----:B------:R-:W-:Y:S01]  /*0c70*/  UIADD3 UR4, UPT, UPT, UR5, 0x1c0, URZ ;  /* 0x000001c005047890 */ /* 0x000fe2000fffe0ff */
[----:B------:R-:W-:Y:S02]  /*0c80*/  UMOV UR6, 0x9999999a ;  /* 0x9999999a00067882 */ /* 0x000fe40000000000 */
[----:B01----:R-:W0:Y:S01]  /*0c90*/  LDS.64 R4, [R37] ;  /* 0x0000000025047984 */ /* 0x003e220000000a00 */
[----:B------:R-:W-:Y:S01]  /*0ca0*/  ULEA UR4, UR8, UR4, 0x18 ;  /* 0x0000000408047291 */ /* 0x000fe2000f8ec0ff */
[----:B------:R-:W-:-:S05]  /*0cb0*/  UMOV UR7, 0x3fb99999 ;  /* 0x3fb9999900077882 */ /* 0x000fca0000000000 */
[----:B------:R-:W-:Y:S01]  /*0cc0*/  LEA R0, R38, UR4, 0x5 ;  /* 0x0000000426007c11 */ /* 0x000fe2000f8e28ff */
[----:B------:R-:W-:-:S04]  /*0cd0*/  UIADD3 UR4, UPT, UPT, UR5, 0x260, URZ ;  /* 0x0000026005047890 */ /* 0x000fc8000fffe0ff */
[----:B------:R-:W-:-:S06]  /*0ce0*/  ULEA UR4, UR8, UR4, 0x18 ;  /* 0x0000000408047291 */ /* 0x000fcc000f8ec0ff */
[----:B------:R-:W-:Y:S01]  /*0cf0*/  LEA R3, R38, UR4, 0x3 ;  /* 0x0000000426037c11 */ /* 0x000fe2000f8e18ff */
[----:B0-----:R-:W-:-:S07]  /*0d00*/  DADD R20, R6, -R4 ;  /* 0x0000000006147229 */ /* 0x001fce0000000804 */
[----:B------:R-:W-:Y:S04]  /*0d10*/  STS.64 [R29], R20 ;  /* 0x000000141d007388 */ /* 0x000fe80000000a00 */
[----:B------:R-:W-:Y:S04]  /*0d20*/  LDS.128 R4, [R0] ;  /* 0x0000000000047984 */ /* 0x000fe80000000c00 */
[----:B------:R-:W0:Y:S02]  /*0d30*/  LDS.128 R8, [UR9+0x240] ;  /* 0x00024009ff087984 */ /* 0x000e240008000c00 */
[----:B0-----:R-:W-:-:S02]  /*0d40*/  DMUL R4, R4, R8 ;  /* 0x0000000804047228 */ /* 0x001fc40000000000 */
[----:B------:R-:W-:Y:S01]  /*0d50*/  DMUL R6, R6, R10 ;  /* 0x0000000a06067228 */ /* 0x000fe20000000000 */
[----:B------:R-:W-:Y:S05]  /*0d60*/  LDS.128 R8, [UR9+0x250] ;  /* 0x00025009ff087984 */ /* 0x000fea0008000c00 */
[----:B------:R-:W-:-:S08]  /*0d70*/  DFMA R4, R4, UR6, RZ ;  /* 0x0000000604047c2b */ /* 0x000fd000080000ff */
[----:B------:R-:W-:Y:S02]  /*0d80*/  DFMA R14, R6, UR6, R4 ;  /* 0x00000006060e7c2b */ /* 0x000fe40008000004 */
[----:B------:R-:W0:Y:S02]  /*0d90*/  LDS.128 R4, [R0+0x10] ;  /* 0x0000100000047984 */ /* 0x000e240000000c00 */
[----:B0-----:R-:W-:Y:S02]  /*0da0*/  DMUL R4, R4, R8 ;  /* 0x0000000804047228 */ /* 0x001fe40000000000 */
[----:B------:R-:W-:-:S06]  /*0db0*/  DMUL R6, R6, R10 ;  /* 0x0000000a06067228 */ /* 0x000fcc0000000000 */
[----:B------:R-:W-:-:S08]  /*0dc0*/  DFMA R4, R4, UR6, R14 ;  /* 0x0000000604047c2b */ /* 0x000fd0000800000e */
[----:B------:R-:W-:-:S07]  /*0dd0*/  DFMA R6, R6, UR6, R4 ;  /* 0x0000000606067c2b */ /* 0x000fce0008000004 */
[----:B------:R-:W-:Y:S04]  /*0de0*/  STS.64 [R3], R6 ;  /* 0x0000000603007388 */ /* 0x000fe80000000a00 */
[----:B------:R-:W0:Y:S02]  /*0df0*/  LDS.64 R4, [R36] ;  /* 0x0000000024047984 */ /* 0x000e240000000a00 */
[----:B0-----:R-:W-:-:S07]  /*0e00*/  DADD R4, -R6, R4 ;  /* 0x0000000006047229 */ /* 0x001fce0000000104 */
[----:B------:R3:W-:Y:S04]  /*0e10*/  STS.64 [R28], R4 ;  /* 0x000000041c007388 */ /* 0x0007e80000000a00 */
.L_x_7:
[----:B------:R-:W-:Y:S05]  /*0e20*/  BSYNC.RECONVERGENT B0 ;  /* 0x0000000000007941 */ /* 0x000fea0003800200 */
.L_x_6:
[----:B------:R-:W-:Y:S01]  /*0e30*/  LDS.64 R6, [R27] ;  /* 0x000000001b067984 */ /* 0x000fe20000000a00 */
[----:B------:R-:W-:Y:S01]  /*0e40*/  DSETP.GT.AND P0, PT, R12, RZ, PT ;  /* 0x000000ff0c00722a */ /* 0x000fe20003f04000 */
[----:B------:R-:W-:Y:S02]  /*0e50*/  BSSY.RECONVERGENT B0, `(.L_x_8) ;  /* 0x0000021000007945 */ /* 0x000fe40003800200 */
[----:B01-3--:R-:W0:Y:S02]  /*0e60*/  LDS.64 R4, [R26] ;  /* 0x000000001a047984 */ /* 0x00be240000000a00 */
[----:B0-----:R-:W-:Y:S01]  /*0e70*/  DMUL R4, R6, R4 ;  /* 0x0000000406047228 */ /* 0x001fe20000000000 */
[----:B------:R-:W-:Y:S01]  /*0e80*/  FSEL R7, RZ, 1.875, !P0 ;  /* 0x3ff00000ff077808 */ /* 0x000fe20004000000 */
[----:B------:R-:W-:Y:S01]  /*0e90*/  IMAD.MOV.U32 R6, RZ, RZ, RZ ;  /* 0x000000ffff067224 */ /* 0x000fe200078e00ff */
[----:B------:R-:W-:-:S04]  /*0ea0*/  ISETP.GT.AND P0, PT, R38, 0xb, PT ;  /* 0x0000000b2600780c */ /* 0x000fc80003f04270 */
[----:B------:R0:W-:Y:S01]  /*0eb0*/  STS.64 [R17], R6 ;  /* 0x0000000611007388 */ /* 0x0001e20000000a00 */
[----:B------:R-:W-:-:S07]  /*0ec0*/  DMUL R4, R4, R6 ;  /* 0x0000000604047228 */ /* 0x000fce0000000000 */
[----:B------:R0:W-:Y:S01]  /*0ed0*/  STS.64 [R23], R4 ;  /* 0x0000000417007388 */ /* 0x0001e20000000a00 */
[----:B------:R-:W-:Y:S06]  /*0ee0*/  BAR.SYNC.DEFER_BLOCKING 0x0 ;  /* 0x0000000000007b1d */ /* 0x000fec0000010000 */
[----:B------:R-:W-:Y:S05]  /*0ef0*/  @P0 BRA `(.L_x_9) ;  /* 0x0000000000580947 */ /* 0x000fea0003800000 */
[----:B0-----:R-:W-:Y:S01]  /*0f00*/  LDS.64 R6, [R22] ;  /* 0x0000000016067984 */ /* 0x001fe20000000a00 */
[----:B------:R-:W-:Y:S01]  /*0f10*/  UMOV UR4, 0x9999999a ;  /* 0x9999999a00047882 */ /* 0x000fe20000000000 */
[----:B------:R-:W-:Y:S02]  /*0f20*/  UMOV UR5, 0x3fb99999 ;  /* 0x3fb9999900057882 */ /* 0x000fe40000000000 */
[----:B------:R-:W0:Y:S04]  /*0f30*/  LDS.64 R14, [R25] ;  /* 0x00000000190e7984 */ /* 0x000e280000000a00 */
[----:B------:R-:W-:Y:S04]  /*0f40*/  LDS.64 R4, [R22+0x18] ;  /* 0x0000180016047984 */ /* 0x000fe80000000a00 */
[----:B--2---:R-:W1:Y:S04]  /*0f50*/  LDS.64 R12, [R25+0x20] ;  /* 0x00002000190c7984 */ /* 0x004e680000000a00 */
[----:B------:R-:W-:Y:S04]  /*0f60*/  LDS.64 R10, [R22+0x30] ;  /* 0x00003000160a7984 */ /* 0x000fe80000000a00 */
[----:B------:R-:W2:Y:S01]  /*0f70*/  LDS.64 R8, [R25+0x40] ;  /* 0x0000400019087984 */ /* 0x000ea20000000a00 */
[----:B0-----:R-:W-:-:S03]  /*0f80*/  DMUL R14, R6, R14 ;  /* 0x0000000e060e7228 */ /* 0x001fc60000000000 */
[----:B------:R-:W-:Y:S01]  /*0f90*/  LDS.64 R6, [R22+0x48] ;  /* 0x0000480016067984 */ /* 0x000fe20000000a00 */
[----:B-1----:R-:W-:-:S03]  /*0fa0*/  DMUL R12, R4, R12 ;  /* 0x0000000c040c7228 */ /* 0x002fc60000000000 */
[----:B------:R-:W0:Y:S01]  /*0fb0*/  LDS.64 R4, [R25+0x60] ;  /* 0x0000600019047984 */ /* 0x000e220000000a00 */
[----:B------:R-:W-:Y:S02]  /*0fc0*/  DFMA R14, R14, UR4, RZ ;  /* 0x000000040e0e7c2b */ /* 0x000fe400080000ff */
[----:B--2---:R-:W-:-:S06]  /*0fd0*/  DMUL R8, R10, R8 ;  /* 0x000000080a087228 */ /* 0x004fcc0000000000 */
[----:B------:R-:W-:Y:S02]  /*0fe0*/  DFMA R12, R12, UR4, R14 ;  /* 0x000000040c0c7c2b */ /* 0x000fe4000800000e */
[----:B0-----:R-:W-:-:S06]  /*0ff0*/  DMUL R4, R6, R4 ;  /* 0x0000000406047228 */ /* 0x001fcc0000000000 */
[----:B------:R-:W-:-:S08]  /*1000*/  DFMA R6, R8, UR4, R12 ;  /* 0x0000000408067c2b */ /* 0x000fd0000800000c */
[----:B------:R-:W-:-:S07]  /*1010*/  DFMA R6, R4, UR4, R6 ;  /* 0x0000000404067c2b */ /* 0x000fce0008000006 */
[----:B------:R-:W-:Y:S04]  /*1020*/  STS.64 [R18], R6 ;  /* 0x0000000612007388 */ /* 0x000fe80000000a00 */
[----:B------:R-:W0:Y:S02]  /*1030*/  LDS.64 R4, [R24] ;  /* 0x0000000018047984 */ /* 0x000e240000000a00 */
[----:B0-----:R-:W-:-:S07]  /*1040*/  DADD R4, -R6, R4 ;  /* 0x0000000006047229 */ /* 0x001fce0000000104 */
[----:B------:R1:W-:Y:S04]  /*1050*/  STS.64 [R24], R4 ;  /* 0x0000000418007388 */ /* 0x0003e80000000a00 */
.L_x_9:
[----:B------:R-:W-:Y:S05]  /*1060*/  BSYNC.RECONVERGENT B0 ;  /* 0x0000000000007941 */ /* 0x000fea0003800200 */
.L_x_8:
[----:B01----:R-:W0:Y:S01]  /*1070*/  @P1 LDS.64 R4, [R28] ;  /* 0x000000001c041984 */ /* 0x003e220000000a00 */
[----:B------:R-:W-:-:S05]  /*1080*/  VIADD R19, R19, 0x1 ;  /* 0x0000000113137836 */ /* 0x000fca0000000000 */
[----:B------:R-:W-:Y:S01]  /*1090*/  ISETP.NE.AND P0, PT, R19, 0x3e8, PT ;  /* 0x000003e81300780c */ /* 0x000fe20003f05270 */
[----:B0-----:R0:W-:Y:S01]  /*10a0*/  @P1 STS.64 [R36], R4 ;  /* 0x0000000424001388 */ /* 0x0011e20000000a00 */
[----:B------:R-:W-:Y:S11]  /*10b0*/  BAR.SYNC.DEFER_BLOCKING 0x0 ;  /* 0x0000000000007b1d */ /* 0x000ff60000010000 */
[----:B------:R-:W-:Y:S05]  /*10c0*/  @P0 BRA `(.L_x_10) ;  /* 0xfffffff400780947 */ /* 0x000fea000383ffff */
[----:B------:R-:W-:Y:S05]  /*10d0*/  EXIT ;  /* 0x000000000000794d */ /* 0x000fea0003800000 */
.L_x_11:
[----:B------:R-:W-:-:S00]  /*10e0*/  BRA `(.L_x_11) ;  /* 0xfffffffc00fc7947 */ /* 0x000fc0000383ffff */
[----:B------:R-:W-:-:S00]  /*10f0*/  NOP ;  /* 0x0000000000007918 */ /* 0x000fc00000000000 */
        /* <DEDUP_REMOVED lines=8> */
.L_x_13:


//--------------------- .text._Z15multiply_by_twoPi --------------------------
	.section	.text._Z15multiply_by_twoPi,"ax",@progbits
	.align	128
        .global         _Z15multiply_by_twoPi
        .type           _Z15multiply_by_twoPi,@function
        .size           _Z15multiply_by_twoPi,(.L_x_14 - _Z15multiply_by_twoPi)
        .other          _Z15multiply_by_twoPi,@"STO_CUDA_ENTRY STV_DEFAULT"
_Z15multiply_by_twoPi:
.text._Z15multiply_by_twoPi:
[----:B------:R-:W-:Y:S08]  /*0000*/  LDC R1, c[0x0][0x37c] ;  /* 0x0000df00ff017b82 */ /* 0x000ff00000000800 */
[----:B------:R-:W0:Y:S01]  /*0010*/  LDC.64 R2, c[0x0][0x380] ;  /* 0x0000e000ff027b82 */ /* 0x000e220000000a00 */
[----:B------:R-:W0:Y:S02]  /*0020*/  LDCU.64 UR4, c[0x0][0x358] ;  /* 0x00006b00ff0477ac */ /* 0x000e240008000a00 */
[----:B0-----:R-:W2:Y:S02]  /*0030*/  LDG.E R0, desc[UR4][R2.64] ;  /* 0x0000000402007981 */ /* 0x001ea4000c1e1900 */
[----:B--2---:R-:W-:-:S05]  /*0040*/  SHF.L.U32 R5, R0, 0x1, RZ ;  /* 0x0000000100057819 */ /* 0x004fca00000006ff */
[----:B------:R-:W-:Y:S01]  /*0050*/  STG.E desc[UR4][R2.64], R5 ;  /* 0x0000000502007986 */ /* 0x000fe2000c101904 */
[----:B------:R-:W-:Y:S05]  /*0060*/  EXIT ;  /* 0x000000000000794d */ /* 0x000fea0003800000 */
.L_x_12:
        /* <DEDUP_REMOVED lines=9> */
.L_x_14:


//--------------------- .nv.global.init           --------------------------
	.section	.nv.global.init,"aw",@progbits
.nv.global.init:
	.type		$str,@object
	.size		$str,(.L_0 - $str)
$str:
        /*0000*/ 	.byte	0x69, 0x74, 0x65, 0x72, 0x20, 0x25, 0x64, 0x2c, 0x20, 0x65, 0x72, 0x72, 0x6f, 0x72, 0x3a, 0x20
        /*0010*/ 	.byte	0x25, 0x2e, 0x34, 0x66, 0x0a, 0x00
.L_0:


//--------------------- .nv.shared._Z5learnPdS_S_S_ --------------------------
	.section	.nv.shared._Z5learnPdS_S_S_,"aw",@nobits
	.sectionflags	@""
	.align	8
.nv.shared._Z5learnPdS_S_S_:
	.zero		2020


//--------------------- .nv.shared.reserved.0     --------------------------
	.section	.nv.shared.reserved.0,"aw",@nobits
	.weak		__nv_reservedSMEM_offset_0_alias
	.size		__nv_reservedSMEM_offset_0_alias, 0, 64
	.other		__nv_reservedSMEM_offset_0_alias,@"STO_CUDA_RESERVED_SHARED STV_DEFAULT"
__nv_reservedSMEM_offset_0_alias:
	.zero		0
	.zero		64


//--------------------- .nv.constant0._Z5learnPdS_S_S_ --------------------------
	.section	.nv.constant0._Z5learnPdS_S_S_,"a",@progbits
	.sectionflags	@""
	.align	4
.nv.constant0._Z5learnPdS_S_S_:
	.zero		928


//--------------------- .nv.constant0._Z15multiply_by_twoPi --------------------------
	.section	.nv.constant0._Z15multiply_by_twoPi,"a",@progbits
	.sectionflags	@""
	.align	4
.nv.constant0._Z15multiply_by_twoPi:
	.zero		904


//--------------------- SYMBOLS --------------------------

	.type		.nv.reservedSmem.offset0,@object
	.size		.nv.reservedSmem.offset0,0x4
	.type		.nv.reservedSmem.cap,@object
	.size		.nv.reservedSmem.cap,0x4
	.type		vprintf,@function
